//
// Generated by NVIDIA NVVM Compiler
//
// Compiler Build ID: CL-36424714
// Cuda compilation tools, release 13.0, V13.0.88
// Based on NVVM 20.0.0
//

.version 9.0
.target sm_100
.address_size 64

	// .globl	_Z13reduce_atomicPKfPfi

.visible .entry _Z13reduce_atomicPKfPfi(
	.param .u64 .ptr .align 1 _Z13reduce_atomicPKfPfi_param_0,
	.param .u64 .ptr .align 1 _Z13reduce_atomicPKfPfi_param_1,
	.param .u32 _Z13reduce_atomicPKfPfi_param_2
)
{
	.reg .pred 	%p<2>;
	.reg .b32 	%r<6>;
	.reg .b32 	%f<3>;
	.reg .b64 	%rd<7>;

	ld.param.u64 	%rd1, [_Z13reduce_atomicPKfPfi_param_0];
	ld.param.u64 	%rd2, [_Z13reduce_atomicPKfPfi_param_1];
	ld.param.u32 	%r2, [_Z13reduce_atomicPKfPfi_param_2];
	mov.u32 	%r3, %tid.x;
	mov.u32 	%r4, %ctaid.x;
	mov.u32 	%r5, %ntid.x;
	mad.lo.s32 	%r1, %r4, %r5, %r3;
	setp.ge.s32 	%p1, %r1, %r2;
	@%p1 bra 	$L__BB0_2;
	cvta.to.global.u64 	%rd3, %rd1;
	cvta.to.global.u64 	%rd4, %rd2;
	mul.wide.s32 	%rd5, %r1, 4;
	add.s64 	%rd6, %rd3, %rd5;
	ld.global.f32 	%f1, [%rd6];
	atom.global.add.f32 	%f2, [%rd4], %f1;
$L__BB0_2:
	ret;

}


// ===== COMPILED SASS (sm_100) =====

	.target	sm_100

	.elftype	@"ET_EXEC"


//--------------------- .note.nv.tkinfo           --------------------------
	.section	.note.nv.tkinfo,"",@"SHT_NOTE"
	.sectionflags	@"SHF_NOTE_NV_TKINFO"
	.tkinfo
        /*0018*/ 	.word	0x00000002
        /*0030*/ 	.string	""
        /*0030*/ 	.string	"ptxas"
        /*0030*/ 	.string	"Cuda compilation tools, release 13.0, V13.0.88"
        /*0030*/ 	.string	"Build cuda_13.0.r13.0/compiler.36424714_0"
        /*0030*/ 	.string	"-arch sm_100 -m 64 "



//--------------------- .note.nv.cuinfo           --------------------------
	.section	.note.nv.cuinfo,"",@"SHT_NOTE"
	.sectionflags	@"SHF_NOTE_NV_CUINFO"
        /*0018*/ 	.short	0x0002
        /*001a*/ 	.short	0x0064
        /*001c*/ 	.short	0x0082
	.zero		2


//--------------------- .nv.info                  --------------------------
	.section	.nv.info,"",@"SHT_CUDA_INFO"
	.align	4


	//----- nvinfo : EIATTR_REGCOUNT
	.align		4
        /*0000*/ 	.byte	0x04, 0x2f
        /*0002*/ 	.short	(.L_1 - .L_0)
	.align		4
.L_0:
        /*0004*/ 	.word	index@(_Z13reduce_atomicPKfPfi)
        /*0008*/ 	.word	0x00000008


	//----- nvinfo : EIATTR_FRAME_SIZE
	.align		4
.L_1:
        /*000c*/ 	.byte	0x04, 0x11
        /*000e*/ 	.short	(.L_3 - .L_2)
	.align		4
.L_2:
        /*0010*/ 	.word	index@(_Z13reduce_atomicPKfPfi)
        /*0014*/ 	.word	0x00000000


	//----- nvinfo : EIATTR_MIN_STACK_SIZE
	.align		4
.L_3:
        /*0018*/ 	.byte	0x04, 0x12
        /*001a*/ 	.short	(.L_5 - .L_4)
	.align		4
.L_4:
        /*001c*/ 	.word	index@(_Z13reduce_atomicPKfPfi)
        /*0020*/ 	.word	0x00000000
.L_5:


//--------------------- .nv.compat                --------------------------
	.section	.nv.compat,"",@"SHT_CUDA_COMPAT_INFO"
	.align	4
        /*0000*/ 	.byte	0x02, 0x09, 0x00, 0x00, 0x02, 0x02, 0x01, 0x00, 0x02, 0x05, 0x05, 0x00, 0x03, 0x07, 0x01, 0x01
        /*0010*/ 	.byte	0x02, 0x03, 0x00, 0x00, 0x02, 0x06, 0x01, 0x00, 0x04, 0x0b, 0x08, 0x00, 0x09, 0x00, 0x00, 0x00
        /*0020*/ 	.byte	0x00, 0x00, 0x00, 0x00


//--------------------- .nv.info._Z13reduce_atomicPKfPfi --------------------------
	.section	.nv.info._Z13reduce_atomicPKfPfi,"",@"SHT_CUDA_INFO"
	.sectionflags	@""
	.align	4


	//----- nvinfo : EIATTR_CUDA_API_VERSION
	.align		4
        /*0000*/ 	.byte	0x04, 0x37
        /*0002*/ 	.short	(.L_7 - .L_6)
.L_6:
        /*0004*/ 	.word	0x00000082


	//----- nvinfo : EIATTR_KPARAM_INFO
	.align		4
.L_7:
        /*0008*/ 	.byte	0x04, 0x17
        /*000a*/ 	.short	(.L_9 - .L_8)
.L_8:
        /*000c*/ 	.word	0x00000000
        /*0010*/ 	.short	0x0002
        /*0012*/ 	.short	0x0010
        /*0014*/ 	.byte	0x00, 0xf0, 0x11, 0x00


	//----- nvinfo : EIATTR_KPARAM_INFO
	.align		4
.L_9:
        /*0018*/ 	.byte	0x04, 0x17
        /*001a*/ 	.short	(.L_11 - .L_10)
.L_10:
        /*001c*/ 	.word	0x00000000
        /*0020*/ 	.short	0x0001
        /*0022*/ 	.short	0x0008
        /*0024*/ 	.byte	0x00, 0xf5, 0x21, 0x00


	//----- nvinfo : EIATTR_KPARAM_INFO
	.align		4
.L_11:
        /*0028*/ 	.byte	0x04, 0x17
        /*002a*/ 	.short	(.L_13 - .L_12)
.L_12:
        /*002c*/ 	.word	0x00000000
        /*0030*/ 	.short	0x0000
        /*0032*/ 	.short	0x0000
        /*0034*/ 	.byte	0x00, 0xf5, 0x21, 0x00


	//----- nvinfo : EIATTR_SPARSE_MMA_MASK
	.align		4
.L_13:
        /*0038*/ 	.byte	0x03, 0x50
        /*003a*/ 	.short	0x0000


	//----- nvinfo : EIATTR_MAXREG_COUNT
	.align		4
        /*003c*/ 	.byte	0x03, 0x1b
        /*003e*/ 	.short	0x00ff


	//----- nvinfo : EIATTR_MERCURY_ISA_VERSION
	.align		4
        /*0040*/ 	.byte	0x03, 0x5f
        /*0042*/ 	.short	0x0101


	//----- nvinfo : EIATTR_VRC_CTA_INIT_COUNT
	.align		4
        /*0044*/ 	.byte	0x02, 0x4a
	.zero		1
	.zero		1


	//----- nvinfo : EIATTR_EXIT_INSTR_OFFSETS
	.align		4
        /*0048*/ 	.byte	0x04, 0x1c
        /*004a*/ 	.short	(.L_15 - .L_14)


	//   ....[0]....
.L_14:
        /*004c*/ 	.word	0x00000070


	//   ....[1]....
        /*0050*/ 	.word	0x000000e0


	//----- nvinfo : EIATTR_CBANK_PARAM_SIZE
	.align		4
.L_15:
        /*0054*/ 	.byte	0x03, 0x19
        /*0056*/ 	.short	0x0014


	//----- nvinfo : EIATTR_PARAM_CBANK
	.align		4
        /*0058*/ 	.byte	0x04, 0x0a
        /*005a*/ 	.short	(.L_17 - .L_16)
	.align		4
.L_16:
        /*005c*/ 	.word	index@(.nv.constant0._Z13reduce_atomicPKfPfi)
        /*0060*/ 	.short	0x0380
        /*0062*/ 	.short	0x0014


	//----- nvinfo : EIATTR_SW_WAR
	.align		4
.L_17:
        /*0064*/ 	.byte	0x04, 0x36
        /*0066*/ 	.short	(.L_19 - .L_18)
.L_18:
        /*0068*/ 	.word	0x00000008
.L_19:


//--------------------- .nv.callgraph             --------------------------
	.section	.nv.callgraph,"",@"SHT_CUDA_CALLGRAPH"
	.align	4
	.sectionentsize	8
	.align		4
        /*0000*/ 	.word	0x00000000
	.align		4
        /*0004*/ 	.word	0xffffffff
	.align		4
        /*0008*/ 	.word	0x00000000
	.align		4
        /*000c*/ 	.word	0xfffffffe
	.align		4
        /*0010*/ 	.word	0x00000000
	.align		4
        /*0014*/ 	.word	0xfffffffd
	.align		4
        /*0018*/ 	.word	0x00000000
	.align		4
        /*001c*/ 	.word	0xfffffffc


//--------------------- .text._Z13reduce_atomicPKfPfi --------------------------
	.section	.text._Z13reduce_atomicPKfPfi,"ax",@progbits
	.align	128
        .global         _Z13reduce_atomicPKfPfi
        .type           _Z13reduce_atomicPKfPfi,@function
        .size           _Z13reduce_atomicPKfPfi,(.L_x_1 - _Z13reduce_atomicPKfPfi)
        .other          _Z13reduce_atomicPKfPfi,@"STO_CUDA_ENTRY STV_DEFAULT"
_Z13reduce_atomicPKfPfi:
.text._Z13reduce_atomicPKfPfi:
[----:B------:R-:W-:Y:S01]  /*0000*/  LDC R1, c[0x0][0x37c] ;  /* 0x0000df00ff017b82 */ /* 0x000fe20000000800 */
[----:B------:R-:W0:Y:S07]  /*0010*/  S2R R5, SR_TID.X ;  /* 0x0000000000057919 */ /* 0x000e2e0000002100 */
[----:B------:R-:W0:Y:S01]  /*0020*/  S2UR UR4, SR_CTAID.X ;  /* 0x00000000000479c3 */ /* 0x000e220000002500 */
[----:B------:R-:W1:Y:S07]  /*0030*/  LDCU UR5, c[0x0][0x390] ;  /* 0x00007200ff0577ac */ /* 0x000e6e0008000800 */
[----:B------:R-:W0:Y:S02]  /*0040*/  LDC R0, c[0x0][0x360] ;  /* 0x0000d800ff007b82 */ /* 0x000e240000000800 */
[----:B0-----:R-:W-:-:S05]  /*0050*/  IMAD R5, R0, UR4, R5 ;  /* 0x0000000400057c24 */ /* 0x001fca000f8e0205 */
[----:B-1----:R-:W-:-:S13]  /*0060*/  ISETP.GE.AND P0, PT, R5, UR5, PT ;  /* 0x0000000505007c0c */ /* 0x002fda000bf06270 */
[----:B------:R-:W-:Y:S05]  /*0070*/  @P0 EXIT ;  /* 0x000000000000094d */ /* 0x000fea0003800000 */
[----:B------:R-:W0:Y:S01]  /*0080*/  LDC.64 R2, c[0x0][0x380] ;  /* 0x0000e000ff027b82 */ /* 0x000e220000000a00 */
[----:B------:R-:W1:Y:S01]  /*0090*/  LDCU.64 UR4, c[0x0][0x358] ;  /* 0x00006b00ff0477ac */ /* 0x000e620008000a00 */
[----:B0-----:R-:W-:-:S06]  /*00a0*/  IMAD.WIDE R2, R5, 0x4, R2 ;  /* 0x0000000405027825 */ /* 0x001fcc00078e0202 */
[----:B-1----:R-:W2:Y:S01]  /*00b0*/  LDG.E R3, desc[UR4][R2.64] ;  /* 0x0000000402037981 */ /* 0x002ea2000c1e1900 */
[----:B------:R-:W2:Y:S03]  /*00c0*/  LDC.64 R4, c[0x0][0x388] ;  /* 0x0000e200ff047b82 */ /* 0x000ea60000000a00 */
[----:B--2---:R-:W-:Y:S01]  /*00d0*/  REDG.E.ADD.F32.FTZ.RN.STRONG.GPU desc[UR4][R4.64], R3 ;  /* 0x00000003040079a6 */ /* 0x004fe2000c12f304 */
[----:B------:R-:W-:Y:S05]  /*00e0*/  EXIT ;  /* 0x000000000000794d */ /* 0x000fea0003800000 */
.L_x_0:
[----:B------:R-:W-:-:S00]  /*00f0*/  BRA `(.L_x_0) ;  /* 0xfffffffc00fc7947 */ /* 0x000fc0000383ffff */
[----:B------:R-:W-:-:S00]  /*0100*/  NOP ;  /* 0x0000000000007918 */ /* 0x000fc00000000000 */
[----:B------:R-:W-:-:S00]  /*0110*/  NOP ;  /* 0x0000000000007918 */ /* 0x000fc00000000000 */
[----:B------:R-:W-:-:S00]  /*0120*/  NOP ;  /* 0x0000000000007918 */ /* 0x000fc00000000000 */
[----:B------:R-:W-:-:S00]  /*0130*/  NOP ;  /* 0x0000000000007918 */ /* 0x000fc00000000000 */
[----:B------:R-:W-:-:S00]  /*0140*/  NOP ;  /* 0x0000000000007918 */ /* 0x000fc00000000000 */
[----:B------:R-:W-:-:S00]  /*0150*/  NOP ;  /* 0x0000000000007918 */ /* 0x000fc00000000000 */
[----:B------:R-:W-:-:S00]  /*0160*/  NOP ;  /* 0x0000000000007918 */ /* 0x000fc00000000000 */
[----:B------:R-:W-:-:S00]  /*0170*/  NOP ;  /* 0x0000000000007918 */ /* 0x000fc00000000000 */
.L_x_1:


//--------------------- .nv.shared.reserved.0     --------------------------
	.section	.nv.shared.reserved.0,"aw",@nobits
	.weak		__nv_reservedSMEM_offset_0_alias
	.size		__nv_reservedSMEM_offset_0_alias, 0, 64
	.other		__nv_reservedSMEM_offset_0_alias,@"STO_CUDA_RESERVED_SHARED STV_DEFAULT"
__nv_reservedSMEM_offset_0_alias:
	.zero		0
	.zero		64


//--------------------- .nv.constant0._Z13reduce_atomicPKfPfi --------------------------
	.section	.nv.constant0._Z13reduce_atomicPKfPfi,"a",@progbits
	.sectionflags	@""
	.align	4
.nv.constant0._Z13reduce_atomicPKfPfi:
	.zero		916


//--------------------- SYMBOLS --------------------------

	.type		.nv.reservedSmem.offset0,@object
	.size		.nv.reservedSmem.offset0,0x4
